	.headerflags	@"EF_CUDA_TEXMODE_UNIFIED EF_CUDA_64BIT_ADDRESS EF_CUDA_ACCELERATORS EF_CUDA_SM90 EF_CUDA_VIRTUAL_SM(EF_CUDA_SM90)"
	.elftype	@"ET_EXEC"


//--------------------- .nv.info                  --------------------------
	.section	.nv.info,"",@"SHT_CUDA_INFO"
	.align	4


	//----- nvinfo : EIATTR_REGCOUNT
	.align		4
        /*0000*/ 	.byte	0x04, 0x2f
        /*0002*/ 	.short	(.L_1 - .L_0)
	.align		4
.L_0:
        /*0004*/ 	.word	index@(triton_poi_fused_copy_3)
        /*0008*/ 	.word	0x00000012


	//----- nvinfo : EIATTR_MIN_STACK_SIZE
	.align		4
.L_1:
        /*000c*/ 	.byte	0x04, 0x12
        /*000e*/ 	.short	(.L_3 - .L_2)
	.align		4
.L_2:
        /*0010*/ 	.word	index@(triton_poi_fused_copy_3)
        /*0014*/ 	.word	0x00000000


	//----- nvinfo : EIATTR_FRAME_SIZE
	.align		4
.L_3:
        /*0018*/ 	.byte	0x04, 0x11
        /*001a*/ 	.short	(.L_5 - .L_4)
	.align		4
.L_4:
        /*001c*/ 	.word	index@(triton_poi_fused_copy_3)
        /*0020*/ 	.word	0x00000000


	//----- nvinfo : EIATTR_MIN_STACK_SIZE
	.align		4
.L_5:
        /*0024*/ 	.byte	0x04, 0x12
        /*0026*/ 	.short	(.L_7 - .L_6)
	.align		4
.L_6:
        /*0028*/ 	.word	index@(triton_poi_fused_copy_3)
        /*002c*/ 	.word	0x00000000
.L_7:


//--------------------- .nv.info.triton_poi_fused_copy_3 --------------------------
	.section	.nv.info.triton_poi_fused_copy_3,"",@"SHT_CUDA_INFO"
	.sectionflags	@""
	.align	4


	//----- nvinfo : EIATTR_CUDA_API_VERSION
	.align		4
        /*0000*/ 	.byte	0x04, 0x37
        /*0002*/ 	.short	(.L_9 - .L_8)
.L_8:
        /*0004*/ 	.word	0x0000007c


	//----- nvinfo : EIATTR_KPARAM_INFO
	.align		4
.L_9:
        /*0008*/ 	.byte	0x04, 0x17
        /*000a*/ 	.short	(.L_11 - .L_10)
.L_10:
        /*000c*/ 	.word	0x00000000
        /*0010*/ 	.short	0x0005
        /*0012*/ 	.short	0x0028
        /*0014*/ 	.byte	0x00, 0xf0, 0x11, 0x00


	//----- nvinfo : EIATTR_KPARAM_INFO
	.align		4
.L_11:
        /*0018*/ 	.byte	0x04, 0x17
        /*001a*/ 	.short	(.L_13 - .L_12)
.L_12:
        /*001c*/ 	.word	0x00000000
        /*0020*/ 	.short	0x0004
        /*0022*/ 	.short	0x0020
        /*0024*/ 	.byte	0x00, 0xf4, 0x21, 0x00


	//----- nvinfo : EIATTR_KPARAM_INFO
	.align		4
.L_13:
        /*0028*/ 	.byte	0x04, 0x17
        /*002a*/ 	.short	(.L_15 - .L_14)
.L_14:
        /*002c*/ 	.word	0x00000000
        /*0030*/ 	.short	0x0003
        /*0032*/ 	.short	0x0018
        /*0034*/ 	.byte	0x00, 0xf4, 0x21, 0x00


	//----- nvinfo : EIATTR_KPARAM_INFO
	.align		4
.L_15:
        /*0038*/ 	.byte	0x04, 0x17
        /*003a*/ 	.short	(.L_17 - .L_16)
.L_16:
        /*003c*/ 	.word	0x00000000
        /*0040*/ 	.short	0x0002
        /*0042*/ 	.short	0x0010
        /*0044*/ 	.byte	0x00, 0xf4, 0x21, 0x00


	//----- nvinfo : EIATTR_KPARAM_INFO
	.align		4
.L_17:
        /*0048*/ 	.byte	0x04, 0x17
        /*004a*/ 	.short	(.L_19 - .L_18)
.L_18:
        /*004c*/ 	.word	0x00000000
        /*0050*/ 	.short	0x0001
        /*0052*/ 	.short	0x0008
        /*0054*/ 	.byte	0x00, 0xf4, 0x21, 0x00


	//----- nvinfo : EIATTR_KPARAM_INFO
	.align		4
.L_19:
        /*0058*/ 	.byte	0x04, 0x17
        /*005a*/ 	.short	(.L_21 - .L_20)
.L_20:
        /*005c*/ 	.word	0x00000000
        /*0060*/ 	.short	0x0000
        /*0062*/ 	.short	0x0000
        /*0064*/ 	.byte	0x00, 0xf4, 0x21, 0x00


	//----- nvinfo : EIATTR_SPARSE_MMA_MASK
	.align		4
.L_21:
        /*0068*/ 	.byte	0x03, 0x50
        /*006a*/ 	.short	0x0000


	//----- nvinfo : EIATTR_MAXREG_COUNT
	.align		4
        /*006c*/ 	.byte	0x03, 0x1b
        /*006e*/ 	.short	0x00ff


	//----- nvinfo : EIATTR_EXIT_INSTR_OFFSETS
	.align		4
        /*0070*/ 	.byte	0x04, 0x1c
        /*0072*/ 	.short	(.L_23 - .L_22)


	//   ....[0]....
.L_22:
        /*0074*/ 	.word	0x00000320


	//   ....[1]....
        /*0078*/ 	.word	0x00000340


	//----- nvinfo : EIATTR_REQNTID
	.align		4
.L_23:
        /*007c*/ 	.byte	0x04, 0x10
        /*007e*/ 	.short	(.L_25 - .L_24)
.L_24:
        /*0080*/ 	.word	0x00000080
        /*0084*/ 	.word	0x00000001
        /*0088*/ 	.word	0x00000001


	//----- nvinfo : EIATTR_CBANK_PARAM_SIZE
	.align		4
.L_25:
        /*008c*/ 	.byte	0x03, 0x19
        /*008e*/ 	.short	0x002c


	//----- nvinfo : EIATTR_PARAM_CBANK
	.align		4
        /*0090*/ 	.byte	0x04, 0x0a
        /*0092*/ 	.short	(.L_27 - .L_26)
	.align		4
.L_26:
        /*0094*/ 	.word	index@(.nv.constant0.triton_poi_fused_copy_3)
        /*0098*/ 	.short	0x0210
        /*009a*/ 	.short	0x002c


	//----- nvinfo : EIATTR_SW_WAR
	.align		4
.L_27:
        /*009c*/ 	.byte	0x04, 0x36
        /*009e*/ 	.short	(.L_29 - .L_28)
.L_28:
        /*00a0*/ 	.word	0x00000008
.L_29:


//--------------------- .nv.callgraph             --------------------------
	.section	.nv.callgraph,"",@"SHT_CUDA_CALLGRAPH"
	.align	4
	.sectionentsize	8
	.align		4
        /*0000*/ 	.word	0x00000000
	.align		4
        /*0004*/ 	.word	0xffffffff
	.align		4
        /*0008*/ 	.word	0x00000000
	.align		4
        /*000c*/ 	.word	0xfffffffe
	.align		4
        /*0010*/ 	.word	0x00000000
	.align		4
        /*0014*/ 	.word	0xfffffffd
	.align		4
        /*0018*/ 	.word	0x00000000
	.align		4
        /*001c*/ 	.word	0xfffffffc


//--------------------- .text.triton_poi_fused_copy_3 --------------------------
	.section	.text.triton_poi_fused_copy_3,"ax",@progbits
	.align	128
        .global         triton_poi_fused_copy_3
        .type           triton_poi_fused_copy_3,@function
        .size           triton_poi_fused_copy_3,(.L_x_1 - triton_poi_fused_copy_3)
        .other          triton_poi_fused_copy_3,@"STO_CUDA_ENTRY STV_DEFAULT"
triton_poi_fused_copy_3:
.text.triton_poi_fused_copy_3:
[----:B------:R-:W0:Y:S02]  /*0000*/  LDC R1, c[0x0][0x28] ;  /* 0x00000a00ff017b82 */ /* 0x000e240000000800 */
[----:B------:R-:W1:Y:S01]  /*0010*/  S2R R0, SR_TID.X ;  /* 0x0000000000007919 */ /* 0x000e620000002100 */
[----:B------:R-:W-:Y:S01]  /*0020*/  ULDC.64 UR4, c[0x0][0x220] ;  /* 0x0000880000047ab9 */ /* 0x000fe20000000a00 */
[----:B------:R-:W2:Y:S01]  /*0030*/  S2R R3, SR_CTAID.X ;  /* 0x0000000000037919 */ /* 0x000ea20000002500 */
[----:B-1----:R-:W-:-:S05]  /*0040*/  LOP3.LUT R0, R0, 0x7f, RZ, 0xc0, !PT ;  /* 0x0000007f00007812 */ /* 0x002fca00078ec0ff */
[----:B--2---:R-:W-:-:S04]  /*0050*/  IMAD R0, R3, 0x80, R0 ;  /* 0x0000008003007824 */ /* 0x004fc800078e0200 */
[C---:B------:R-:W-:Y:S01]  /*0060*/  IMAD.HI R4, R0.reuse, 0x66666667, RZ ;  /* 0x6666666700047827 */ /* 0x040fe200078e02ff */
[----:B------:R-:W-:-:S04]  /*0070*/  ISETP.GE.AND P0, PT, R0, 0x500, PT ;  /* 0x000005000000780c */ /* 0x000fc80003f06270 */
[----:B------:R-:W-:-:S04]  /*0080*/  SHF.R.U32.HI R5, RZ, 0x1f, R4 ;  /* 0x0000001fff057819 */ /* 0x000fc80000011604 */
[CC--:B------:R-:W-:Y:S02]  /*0090*/  LEA.HI.SX32 R9, R4.reuse, R5.reuse, 0x1f ;  /* 0x0000000504097211 */ /* 0x0c0fe400078ffaff */
[----:B------:R-:W-:Y:S02]  /*00a0*/  LEA.HI.SX32 R7, R4, R5, 0x1d ;  /* 0x0000000504077211 */ /* 0x000fe400078feaff */
[----:B------:R-:W-:Y:S01]  /*00b0*/  SHF.R.S32.HI R2, RZ, 0x1f, R9 ;  /* 0x0000001fff027819 */ /* 0x000fe20000011409 */
[----:B------:R-:W-:-:S03]  /*00c0*/  IMAD R11, R9, -0x5, R0 ;  /* 0xfffffffb090b7824 */ /* 0x000fc600078e0200 */
[----:B------:R-:W-:Y:S02]  /*00d0*/  LEA.HI R6, R2, R9, RZ, 0x2 ;  /* 0x0000000902067211 */ /* 0x000fe400078f10ff */
[----:B------:R-:W1:Y:S01]  /*00e0*/  LDC.64 R2, c[0x0][0x220] ;  /* 0x00008800ff027b82 */ /* 0x000e620000000a00 */
[C---:B------:R-:W-:Y:S02]  /*00f0*/  ISETP.GT.AND P3, PT, R11.reuse, 0x2, PT ;  /* 0x000000020b00780c */ /* 0x040fe40003f64270 */
[----:B------:R-:W-:Y:S02]  /*0100*/  LOP3.LUT R8, R6, 0x3ffffffc, RZ, 0xc0, !PT ;  /* 0x3ffffffc06087812 */ /* 0x000fe400078ec0ff */
[----:B------:R-:W-:Y:S02]  /*0110*/  LEA.HI.SX32 R6, R4, R5, 0x1b ;  /* 0x0000000504067211 */ /* 0x000fe400078fdaff */
[----:B------:R-:W-:Y:S01]  /*0120*/  ISETP.LT.AND P2, PT, R11, 0x3, !P0 ;  /* 0x000000030b00780c */ /* 0x000fe20004741270 */
[----:B------:R-:W-:Y:S01]  /*0130*/  IMAD.IADD R8, R9, 0x1, -R8 ;  /* 0x0000000109087824 */ /* 0x000fe200078e0a08 */
[----:B------:R-:W2:Y:S01]  /*0140*/  LDC.64 R4, c[0x0][0x210] ;  /* 0x00008400ff047b82 */ /* 0x000ea20000000a00 */
[----:B------:R-:W-:Y:S01]  /*0150*/  IMAD R13, R6, 0x10, R11 ;  /* 0x00000010060d7824 */ /* 0x000fe200078e020b */
[----:B------:R-:W-:Y:S01]  /*0160*/  ISETP.LT.AND P4, PT, R0, 0x500, P3 ;  /* 0x000005000000780c */ /* 0x000fe20001f81270 */
[----:B------:R-:W-:-:S02]  /*0170*/  IMAD.SHL.U32 R10, R8, 0x4, RZ ;  /* 0x00000004080a7824 */ /* 0x000fc400078e00ff */
[----:B------:R-:W-:Y:S01]  /*0180*/  IMAD R9, R7, -0x14, R0 ;  /* 0xffffffec07097824 */ /* 0x000fe200078e0200 */
[--C-:B------:R-:W-:Y:S02]  /*0190*/  SHF.R.S32.HI R11, RZ, 0x1f, R13.reuse ;  /* 0x0000001fff0b7819 */ /* 0x100fe4000001140d */
[----:B------:R-:W-:Y:S01]  /*01a0*/  IADD3 R12, P1, R10, R13, RZ ;  /* 0x0000000d0a0c7210 */ /* 0x000fe20007f3e0ff */
[----:B------:R-:W-:-:S03]  /*01b0*/  IMAD.IADD R13, R10, 0x1, R13 ;  /* 0x000000010a0d7824 */ /* 0x000fc600078e020d */
[----:B------:R-:W-:Y:S01]  /*01c0*/  LEA.HI.X.SX32 R15, R10, R11, 0x1, P1 ;  /* 0x0000000b0a0f7211 */ /* 0x000fe200008f0eff */
[----:B------:R-:W-:Y:S01]  /*01d0*/  IMAD R11, R6, 0x14, R9 ;  /* 0x00000014060b7824 */ /* 0x000fe200078e0209 */
[----:B------:R-:W-:Y:S01]  /*01e0*/  LEA R8, P1, R12, UR4, 0x2 ;  /* 0x000000040c087c11 */ /* 0x000fe2000f8210ff */
[----:B-1----:R-:W-:-:S03]  /*01f0*/  IMAD.WIDE R2, R13, 0x4, R2 ;  /* 0x000000040d027825 */ /* 0x002fc600078e0202 */
[----:B------:R-:W-:Y:S02]  /*0200*/  LEA.HI.X R9, R12, UR5, R15, 0x2, P1 ;  /* 0x000000050c097c11 */ /* 0x000fe400088f140f */
[----:B------:R-:W-:Y:S01]  /*0210*/  CS2R R12, SRZ ;  /* 0x00000000000c7805 */ /* 0x000fe2000001ff00 */
[----:B------:R-:W-:Y:S01]  /*0220*/  ULDC.64 UR4, c[0x0][0x208] ;  /* 0x0000820000047ab9 */ /* 0x000fe20000000a00 */
[----:B------:R-:W-:Y:S02]  /*0230*/  IMAD.MOV.U32 R15, RZ, RZ, RZ ;  /* 0x000000ffff0f7224 */ /* 0x000fe400078e00ff */
[----:B--2---:R-:W-:Y:S02]  /*0240*/  IMAD.WIDE R4, R11, 0x4, R4 ;  /* 0x000000040b047825 */ /* 0x004fe400078e0204 */
[----:B------:R-:W2:Y:S01]  /*0250*/  @P4 LDG.E.EL R12, desc[UR4][R8.64+-0x4] ;  /* 0xfffffc04080c4981 */ /* 0x000ea2000c2e1900 */
[----:B------:R-:W-:Y:S01]  /*0260*/  LEA.HI R6, R7, R7, RZ, 0x2 ;  /* 0x0000000707067211 */ /* 0x000fe200078f10ff */
[----:B------:R-:W1:Y:S02]  /*0270*/  LDC.64 R10, c[0x0][0x230] ;  /* 0x00008c00ff0a7b82 */ /* 0x000e640000000a00 */
[----:B------:R-:W3:Y:S04]  /*0280*/  @P2 LDG.E.EL R13, desc[UR4][R2.64] ;  /* 0x00000004020d2981 */ /* 0x000ee8000c2e1900 */
[----:B------:R4:W5:Y:S01]  /*0290*/  @!P0 LDG.E.EL R15, desc[UR4][R4.64] ;  /* 0x00000004040f8981 */ /* 0x000962000c2e1900 */
[----:B------:R-:W-:-:S05]  /*02a0*/  LOP3.LUT R6, R6, 0xfffffffc, RZ, 0xc0, !PT ;  /* 0xfffffffc06067812 */ /* 0x000fca00078ec0ff */
[----:B------:R-:W-:-:S05]  /*02b0*/  IMAD.IADD R6, R7, 0x1, -R6 ;  /* 0x0000000107067824 */ /* 0x000fca00078e0a06 */
[----:B------:R-:W-:Y:S02]  /*02c0*/  ISETP.NE.AND P1, PT, R6, 0x1, PT ;  /* 0x000000010600780c */ /* 0x000fe40003f25270 */
[----:B--2---:R-:W-:Y:S02]  /*02d0*/  SEL R12, R12, RZ, P4 ;  /* 0x000000ff0c0c7207 */ /* 0x004fe40002000000 */
[----:B------:R-:W-:Y:S01]  /*02e0*/  ISETP.NE.AND P4, PT, R6, RZ, PT ;  /* 0x000000ff0600720c */ /* 0x000fe20003f85270 */
[----:B-1----:R-:W-:Y:S01]  /*02f0*/  IMAD.WIDE R6, R0, 0x4, R10 ;  /* 0x0000000400067825 */ /* 0x002fe200078e020a */
[----:B---3--:R-:W-:-:S07]  /*0300*/  @!P3 SEL R12, R13, RZ, P2 ;  /* 0x000000ff0d0cb207 */ /* 0x008fce0001000000 */
[----:B-----5:R-:W-:Y:S01]  /*0310*/  @P1 SEL R15, R12, 0x7fc00000, !P4 ;  /* 0x7fc000000c0f1807 */ /* 0x020fe20006000000 */
[----:B----4-:R-:W-:Y:S06]  /*0320*/  @P0 EXIT ;  /* 0x000000000000094d */ /* 0x010fec0003800000 */
[----:B------:R-:W-:Y:S01]  /*0330*/  STG.E desc[UR4][R6.64], R15 ;  /* 0x0000000f06007986 */ /* 0x000fe2000c101904 */
[----:B------:R-:W-:Y:S05]  /*0340*/  EXIT ;  /* 0x000000000000794d */ /* 0x000fea0003800000 */
.L_x_0:
[----:B------:R-:W-:-:S00]  /*0350*/  BRA `(.L_x_0) ;  /* 0xfffffffc00fc7947 */ /* 0x000fc0000383ffff */
[----:B------:R-:W-:-:S00]  /*0360*/  NOP ;  /* 0x0000000000007918 */ /* 0x000fc00000000000 */
        /* <DEDUP_REMOVED lines=9> */
.L_x_1:


//--------------------- .nv.constant0.triton_poi_fused_copy_3 --------------------------
	.section	.nv.constant0.triton_poi_fused_copy_3,"a",@progbits
	.sectionflags	@""
	.align	4
.nv.constant0.triton_poi_fused_copy_3:
	.zero		572
